//
// Generated by NVIDIA NVVM Compiler
//
// Compiler Build ID: CL-36424714
// Cuda compilation tools, release 13.0, V13.0.88
// Based on NVVM 20.0.0
//

.version 9.0
.target sm_100
.address_size 64

	// .globl	_Z12mandelKernelffffPiiii

.visible .entry _Z12mandelKernelffffPiiii(
	.param .f32 _Z12mandelKernelffffPiiii_param_0,
	.param .f32 _Z12mandelKernelffffPiiii_param_1,
	.param .f32 _Z12mandelKernelffffPiiii_param_2,
	.param .f32 _Z12mandelKernelffffPiiii_param_3,
	.param .u64 .ptr .align 1 _Z12mandelKernelffffPiiii_param_4,
	.param .u32 _Z12mandelKernelffffPiiii_param_5,
	.param .u32 _Z12mandelKernelffffPiiii_param_6,
	.param .u32 _Z12mandelKernelffffPiiii_param_7
)
{
	.reg .pred 	%p<7>;
	.reg .b32 	%r<22>;
	.reg .b32 	%f<20>;
	.reg .b64 	%rd<5>;

	ld.param.f32 	%f9, [_Z12mandelKernelffffPiiii_param_0];
	ld.param.f32 	%f10, [_Z12mandelKernelffffPiiii_param_1];
	ld.param.f32 	%f11, [_Z12mandelKernelffffPiiii_param_2];
	ld.param.f32 	%f12, [_Z12mandelKernelffffPiiii_param_3];
	ld.param.u64 	%rd1, [_Z12mandelKernelffffPiiii_param_4];
	ld.param.u32 	%r7, [_Z12mandelKernelffffPiiii_param_5];
	ld.param.u32 	%r9, [_Z12mandelKernelffffPiiii_param_6];
	ld.param.u32 	%r8, [_Z12mandelKernelffffPiiii_param_7];
	mov.u32 	%r11, %ctaid.x;
	mov.u32 	%r12, %ntid.x;
	mov.u32 	%r13, %tid.x;
	mad.lo.s32 	%r1, %r11, %r12, %r13;
	mov.u32 	%r14, %ctaid.y;
	mov.u32 	%r15, %ntid.y;
	mov.u32 	%r16, %tid.y;
	mad.lo.s32 	%r17, %r14, %r15, %r16;
	setp.ge.s32 	%p1, %r1, %r7;
	setp.ge.s32 	%p2, %r17, %r9;
	or.pred  	%p3, %p1, %p2;
	@%p3 bra 	$L__BB0_6;
	mad.lo.s32 	%r3, %r7, %r17, %r1;
	cvt.rn.f32.s32 	%f13, %r1;
	fma.rn.f32 	%f1, %f11, %f13, %f9;
	cvt.rn.f32.u32 	%f14, %r17;
	fma.rn.f32 	%f2, %f12, %f14, %f10;
	setp.lt.s32 	%p4, %r8, 1;
	mov.b32 	%r21, 0;
	@%p4 bra 	$L__BB0_5;
	mov.b32 	%r20, 0;
	mov.f32 	%f18, %f2;
	mov.f32 	%f19, %f1;
$L__BB0_3:
	mul.f32 	%f5, %f19, %f19;
	mul.f32 	%f6, %f18, %f18;
	add.f32 	%f15, %f5, %f6;
	setp.gt.f32 	%p5, %f15, 0f40800000;
	mov.u32 	%r21, %r20;
	@%p5 bra 	$L__BB0_5;
	sub.f32 	%f16, %f5, %f6;
	add.f32 	%f17, %f19, %f19;
	add.f32 	%f19, %f1, %f16;
	fma.rn.f32 	%f18, %f17, %f18, %f2;
	add.s32 	%r20, %r20, 1;
	setp.ne.s32 	%p6, %r20, %r8;
	mov.u32 	%r21, %r8;
	@%p6 bra 	$L__BB0_3;
$L__BB0_5:
	cvta.to.global.u64 	%rd2, %rd1;
	mul.wide.s32 	%rd3, %r3, 4;
	add.s64 	%rd4, %rd2, %rd3;
	st.global.u32 	[%rd4], %r21;
$L__BB0_6:
	ret;

}


// ===== COMPILED SASS (sm_100) =====

	.target	sm_100

	.elftype	@"ET_EXEC"


//--------------------- .note.nv.tkinfo           --------------------------
	.section	.note.nv.tkinfo,"",@"SHT_NOTE"
	.sectionflags	@"SHF_NOTE_NV_TKINFO"
	.tkinfo
        /*0018*/ 	.word	0x00000002
        /*0030*/ 	.string	""
        /*0030*/ 	.string	"ptxas"
        /*0030*/ 	.string	"Cuda compilation tools, release 13.0, V13.0.88"
        /*0030*/ 	.string	"Build cuda_13.0.r13.0/compiler.36424714_0"
        /*0030*/ 	.string	"-arch sm_100 -m 64 "



//--------------------- .note.nv.cuinfo           --------------------------
	.section	.note.nv.cuinfo,"",@"SHT_NOTE"
	.sectionflags	@"SHF_NOTE_NV_CUINFO"
        /*0018*/ 	.short	0x0002
        /*001a*/ 	.short	0x0064
        /*001c*/ 	.short	0x0082
	.zero		2


//--------------------- .nv.info                  --------------------------
	.section	.nv.info,"",@"SHT_CUDA_INFO"
	.align	4


	//----- nvinfo : EIATTR_REGCOUNT
	.align		4
        /*0000*/ 	.byte	0x04, 0x2f
        /*0002*/ 	.short	(.L_1 - .L_0)
	.align		4
.L_0:
        /*0004*/ 	.word	index@(_Z12mandelKernelffffPiiii)
        /*0008*/ 	.word	0x00000010


	//----- nvinfo : EIATTR_FRAME_SIZE
	.align		4
.L_1:
        /*000c*/ 	.byte	0x04, 0x11
        /*000e*/ 	.short	(.L_3 - .L_2)
	.align		4
.L_2:
        /*0010*/ 	.word	index@(_Z12mandelKernelffffPiiii)
        /*0014*/ 	.word	0x00000000


	//----- nvinfo : EIATTR_MIN_STACK_SIZE
	.align		4
.L_3:
        /*0018*/ 	.byte	0x04, 0x12
        /*001a*/ 	.short	(.L_5 - .L_4)
	.align		4
.L_4:
        /*001c*/ 	.word	index@(_Z12mandelKernelffffPiiii)
        /*0020*/ 	.word	0x00000000
.L_5:


//--------------------- .nv.compat                --------------------------
	.section	.nv.compat,"",@"SHT_CUDA_COMPAT_INFO"
	.align	4
        /*0000*/ 	.byte	0x02, 0x09, 0x00, 0x00, 0x02, 0x02, 0x01, 0x00, 0x02, 0x05, 0x05, 0x00, 0x03, 0x07, 0x01, 0x01
        /*0010*/ 	.byte	0x02, 0x03, 0x00, 0x00, 0x02, 0x06, 0x01, 0x00, 0x04, 0x0b, 0x08, 0x00, 0x01, 0x00, 0x00, 0x00
        /*0020*/ 	.byte	0x00, 0x00, 0x00, 0x00


//--------------------- .nv.info._Z12mandelKernelffffPiiii --------------------------
	.section	.nv.info._Z12mandelKernelffffPiiii,"",@"SHT_CUDA_INFO"
	.sectionflags	@""
	.align	4


	//----- nvinfo : EIATTR_CUDA_API_VERSION
	.align		4
        /*0000*/ 	.byte	0x04, 0x37
        /*0002*/ 	.short	(.L_7 - .L_6)
.L_6:
        /*0004*/ 	.word	0x00000082


	//----- nvinfo : EIATTR_KPARAM_INFO
	.align		4
.L_7:
        /*0008*/ 	.byte	0x04, 0x17
        /*000a*/ 	.short	(.L_9 - .L_8)
.L_8:
        /*000c*/ 	.word	0x00000000
        /*0010*/ 	.short	0x0007
        /*0012*/ 	.short	0x0020
        /*0014*/ 	.byte	0x00, 0xf0, 0x11, 0x00


	//----- nvinfo : EIATTR_KPARAM_INFO
	.align		4
.L_9:
        /*0018*/ 	.byte	0x04, 0x17
        /*001a*/ 	.short	(.L_11 - .L_10)
.L_10:
        /*001c*/ 	.word	0x00000000
        /*0020*/ 	.short	0x0006
        /*0022*/ 	.short	0x001c
        /*0024*/ 	.byte	0x00, 0xf0, 0x11, 0x00


	//----- nvinfo : EIATTR_KPARAM_INFO
	.align		4
.L_11:
        /*0028*/ 	.byte	0x04, 0x17
        /*002a*/ 	.short	(.L_13 - .L_12)
.L_12:
        /*002c*/ 	.word	0x00000000
        /*0030*/ 	.short	0x0005
        /*0032*/ 	.short	0x0018
        /*0034*/ 	.byte	0x00, 0xf0, 0x11, 0x00


	//----- nvinfo : EIATTR_KPARAM_INFO
	.align		4
.L_13:
        /*0038*/ 	.byte	0x04, 0x17
        /*003a*/ 	.short	(.L_15 - .L_14)
.L_14:
        /*003c*/ 	.word	0x00000000
        /*0040*/ 	.short	0x0004
        /*0042*/ 	.short	0x0010
        /*0044*/ 	.byte	0x00, 0xf5, 0x21, 0x00


	//----- nvinfo : EIATTR_KPARAM_INFO
	.align		4
.L_15:
        /*0048*/ 	.byte	0x04, 0x17
        /*004a*/ 	.short	(.L_17 - .L_16)
.L_16:
        /*004c*/ 	.word	0x00000000
        /*0050*/ 	.short	0x0003
        /*0052*/ 	.short	0x000c
        /*0054*/ 	.byte	0x00, 0xf0, 0x11, 0x00


	//----- nvinfo : EIATTR_KPARAM_INFO
	.align		4
.L_17:
        /*0058*/ 	.byte	0x04, 0x17
        /*005a*/ 	.short	(.L_19 - .L_18)
.L_18:
        /*005c*/ 	.word	0x00000000
        /*0060*/ 	.short	0x0002
        /*0062*/ 	.short	0x0008
        /*0064*/ 	.byte	0x00, 0xf0, 0x11, 0x00


	//----- nvinfo : EIATTR_KPARAM_INFO
	.align		4
.L_19:
        /*0068*/ 	.byte	0x04, 0x17
        /*006a*/ 	.short	(.L_21 - .L_20)
.L_20:
        /*006c*/ 	.word	0x00000000
        /*0070*/ 	.short	0x0001
        /*0072*/ 	.short	0x0004
        /*0074*/ 	.byte	0x00, 0xf0, 0x11, 0x00


	//----- nvinfo : EIATTR_KPARAM_INFO
	.align		4
.L_21:
        /*0078*/ 	.byte	0x04, 0x17
        /*007a*/ 	.short	(.L_23 - .L_22)
.L_22:
        /*007c*/ 	.word	0x00000000
        /*0080*/ 	.short	0x0000
        /*0082*/ 	.short	0x0000
        /*0084*/ 	.byte	0x00, 0xf0, 0x11, 0x00


	//----- nvinfo : EIATTR_SPARSE_MMA_MASK
	.align		4
.L_23:
        /*0088*/ 	.byte	0x03, 0x50
        /*008a*/ 	.short	0x0000


	//----- nvinfo : EIATTR_MAXREG_COUNT
	.align		4
        /*008c*/ 	.byte	0x03, 0x1b
        /*008e*/ 	.short	0x00ff


	//----- nvinfo : EIATTR_MERCURY_ISA_VERSION
	.align		4
        /*0090*/ 	.byte	0x03, 0x5f
        /*0092*/ 	.short	0x0101


	//----- nvinfo : EIATTR_VRC_CTA_INIT_COUNT
	.align		4
        /*0094*/ 	.byte	0x02, 0x4a
	.zero		1
	.zero		1


	//----- nvinfo : EIATTR_EXIT_INSTR_OFFSETS
	.align		4
        /*0098*/ 	.byte	0x04, 0x1c
        /*009a*/ 	.short	(.L_25 - .L_24)


	//   ....[0]....
.L_24:
        /*009c*/ 	.word	0x000000c0


	//   ....[1]....
        /*00a0*/ 	.word	0x00000300


	//----- nvinfo : EIATTR_CRS_STACK_SIZE
	.align		4
.L_25:
        /*00a4*/ 	.byte	0x04, 0x1e
        /*00a6*/ 	.short	(.L_27 - .L_26)
.L_26:
        /*00a8*/ 	.word	0x00000000


	//----- nvinfo : EIATTR_CBANK_PARAM_SIZE
	.align		4
.L_27:
        /*00ac*/ 	.byte	0x03, 0x19
        /*00ae*/ 	.short	0x0024


	//----- nvinfo : EIATTR_PARAM_CBANK
	.align		4
        /*00b0*/ 	.byte	0x04, 0x0a
        /*00b2*/ 	.short	(.L_29 - .L_28)
	.align		4
.L_28:
        /*00b4*/ 	.word	index@(.nv.constant0._Z12mandelKernelffffPiiii)
        /*00b8*/ 	.short	0x0380
        /*00ba*/ 	.short	0x0024


	//----- nvinfo : EIATTR_SW_WAR
	.align		4
.L_29:
        /*00bc*/ 	.byte	0x04, 0x36
        /*00be*/ 	.short	(.L_31 - .L_30)
.L_30:
        /*00c0*/ 	.word	0x00000008
.L_31:


//--------------------- .nv.callgraph             --------------------------
	.section	.nv.callgraph,"",@"SHT_CUDA_CALLGRAPH"
	.align	4
	.sectionentsize	8
	.align		4
        /*0000*/ 	.word	0x00000000
	.align		4
        /*0004*/ 	.word	0xffffffff
	.align		4
        /*0008*/ 	.word	0x00000000
	.align		4
        /*000c*/ 	.word	0xfffffffe
	.align		4
        /*0010*/ 	.word	0x00000000
	.align		4
        /*0014*/ 	.word	0xfffffffd
	.align		4
        /*0018*/ 	.word	0x00000000
	.align		4
        /*001c*/ 	.word	0xfffffffc


//--------------------- .text._Z12mandelKernelffffPiiii --------------------------
	.section	.text._Z12mandelKernelffffPiiii,"ax",@progbits
	.align	128
        .global         _Z12mandelKernelffffPiiii
        .type           _Z12mandelKernelffffPiiii,@function
        .size           _Z12mandelKernelffffPiiii,(.L_x_4 - _Z12mandelKernelffffPiiii)
        .other          _Z12mandelKernelffffPiiii,@"STO_CUDA_ENTRY STV_DEFAULT"
_Z12mandelKernelffffPiiii:
.text._Z12mandelKernelffffPiiii:
[----:B------:R-:W-:Y:S01]  /*0000*/  LDC R1, c[0x0][0x37c] ;  /* 0x0000df00ff017b82 */ /* 0x000fe20000000800 */
[----:B------:R-:W0:Y:S07]  /*0010*/  S2R R2, SR_TID.Y ;  /* 0x0000000000027919 */ /* 0x000e2e0000002200 */
[----:B------:R-:W1:Y:S01]  /*0020*/  LDC R0, c[0x0][0x360] ;  /* 0x0000d800ff007b82 */ /* 0x000e620000000800 */
[----:B------:R-:W2:Y:S01]  /*0030*/  LDCU.64 UR6, c[0x0][0x398] ;  /* 0x00007300ff0677ac */ /* 0x000ea20008000a00 */
[----:B------:R-:W1:Y:S06]  /*0040*/  S2R R5, SR_TID.X ;  /* 0x0000000000057919 */ /* 0x000e6c0000002100 */
[----:B------:R-:W0:Y:S08]  /*0050*/  S2UR UR5, SR_CTAID.Y ;  /* 0x00000000000579c3 */ /* 0x000e300000002600 */
[----:B------:R-:W0:Y:S08]  /*0060*/  LDC R3, c[0x0][0x364] ;  /* 0x0000d900ff037b82 */ /* 0x000e300000000800 */
[----:B------:R-:W1:Y:S01]  /*0070*/  S2UR UR4, SR_CTAID.X ;  /* 0x00000000000479c3 */ /* 0x000e620000002500 */
[----:B0-----:R-:W-:-:S05]  /*0080*/  IMAD R3, R3, UR5, R2 ;  /* 0x0000000503037c24 */ /* 0x001fca000f8e0202 */
[----:B--2---:R-:W-:Y:S01]  /*0090*/  ISETP.GE.AND P0, PT, R3, UR7, PT ;  /* 0x0000000703007c0c */ /* 0x004fe2000bf06270 */
[----:B-1----:R-:W-:-:S05]  /*00a0*/  IMAD R0, R0, UR4, R5 ;  /* 0x0000000400007c24 */ /* 0x002fca000f8e0205 */
[----:B------:R-:W-:-:S13]  /*00b0*/  ISETP.GE.OR P0, PT, R0, UR6, P0 ;  /* 0x0000000600007c0c */ /* 0x000fda0008706670 */
[----:B------:R-:W-:Y:S05]  /*00c0*/  @P0 EXIT ;  /* 0x000000000000094d */ /* 0x000fea0003800000 */
[----:B------:R-:W0:Y:S01]  /*00d0*/  LDCU UR7, c[0x0][0x3a0] ;  /* 0x00007400ff0777ac */ /* 0x000e220008000800 */
[----:B------:R-:W1:Y:S01]  /*00e0*/  LDC.64 R10, c[0x0][0x380] ;  /* 0x0000e000ff0a7b82 */ /* 0x000e620000000a00 */
[----:B------:R-:W-:Y:S01]  /*00f0*/  I2FP.F32.U32 R2, R3 ;  /* 0x0000000300027245 */ /* 0x000fe20000201000 */
[----:B------:R-:W-:Y:S01]  /*0100*/  IMAD R5, R3, UR6, R0 ;  /* 0x0000000603057c24 */ /* 0x000fe2000f8e0200 */
[----:B------:R-:W-:Y:S01]  /*0110*/  I2FP.F32.S32 R7, R0 ;  /* 0x0000000000077245 */ /* 0x000fe20000201400 */
[----:B------:R-:W2:Y:S04]  /*0120*/  LDCU.64 UR4, c[0x0][0x358] ;  /* 0x00006b00ff0477ac */ /* 0x000ea80008000a00 */
[----:B------:R-:W1:Y:S01]  /*0130*/  LDC.64 R8, c[0x0][0x388] ;  /* 0x0000e200ff087b82 */ /* 0x000e620000000a00 */
[----:B0-----:R-:W-:Y:S01]  /*0140*/  UISETP.GE.AND UP0, UPT, UR7, 0x1, UPT ;  /* 0x000000010700788c */ /* 0x001fe2000bf06270 */
[----:B-1----:R-:W-:Y:S01]  /*0150*/  FFMA R2, R2, R9, R11 ;  /* 0x0000000902027223 */ /* 0x002fe2000000000b */
[----:B------:R-:W-:-:S02]  /*0160*/  HFMA2 R9, -RZ, RZ, 0, 0 ;  /* 0x00000000ff097431 */ /* 0x000fc400000001ff */
[----:B------:R-:W-:-:S05]  /*0170*/  FFMA R7, R7, R8, R10 ;  /* 0x0000000807077223 */ /* 0x000fca000000000a */
[----:B--2---:R-:W-:Y:S05]  /*0180*/  BRA.U !UP0, `(.L_x_0) ;  /* 0x0000000108507547 */ /* 0x004fea000b800000 */
[----:B------:R-:W-:Y:S01]  /*0190*/  BSSY.RECONVERGENT B0, `(.L_x_0) ;  /* 0x0000013000007945 */ /* 0x000fe20003800200 */
[----:B------:R-:W-:Y:S01]  /*01a0*/  MOV R9, RZ ;  /* 0x000000ff00097202 */ /* 0x000fe20000000f00 */
[----:B------:R-:W0:Y:S01]  /*01b0*/  LDCU UR6, c[0x0][0x3a0] ;  /* 0x00007400ff0677ac */ /* 0x000e220008000800 */
[----:B------:R-:W-:Y:S02]  /*01c0*/  MOV R3, R2 ;  /* 0x0000000200037202 */ /* 0x000fe40000000f00 */
[----:B------:R-:W-:Y:S01]  /*01d0*/  MOV R0, R7 ;  /* 0x0000000700007202 */ /* 0x000fe20000000f00 */
[----:B------:R-:W1:Y:S06]  /*01e0*/  LDCU UR7, c[0x0][0x3a0] ;  /* 0x00007400ff0777ac */ /* 0x000e6c0008000800 */
.L_x_2:
[----:B------:R-:W-:Y:S01]  /*01f0*/  FMUL R4, R0, R0 ;  /* 0x0000000000047220 */ /* 0x000fe20000400000 */
[----:B------:R-:W-:-:S04]  /*0200*/  FMUL R13, R3, R3 ;  /* 0x00000003030d7220 */ /* 0x000fc80000400000 */
[----:B------:R-:W-:-:S05]  /*0210*/  FADD R6, R4, R13 ;  /* 0x0000000d04067221 */ /* 0x000fca0000000000 */
[----:B------:R-:W-:-:S13]  /*0220*/  FSETP.GT.AND P0, PT, R6, 4, PT ;  /* 0x408000000600780b */ /* 0x000fda0003f04000 */
[----:B------:R-:W-:Y:S05]  /*0230*/  @P0 BRA `(.L_x_1) ;  /* 0x0000000000200947 */ /* 0x000fea0003800000 */
[----:B------:R-:W-:Y:S01]  /*0240*/  IADD3 R9, PT, PT, R9, 0x1, RZ ;  /* 0x0000000109097810 */ /* 0x000fe20007ffe0ff */
[----:B------:R-:W-:Y:S01]  /*0250*/  FADD R11, R0, R0 ;  /* 0x00000000000b7221 */ /* 0x000fe20000000000 */
[----:B------:R-:W-:Y:S02]  /*0260*/  FADD R0, R4, -R13 ;  /* 0x8000000d04007221 */ /* 0x000fe40000000000 */
[----:B-1----:R-:W-:Y:S01]  /*0270*/  ISETP.NE.AND P0, PT, R9, UR7, PT ;  /* 0x0000000709007c0c */ /* 0x002fe2000bf05270 */
[----:B------:R-:W-:Y:S01]  /*0280*/  FFMA R3, R11, R3, R2 ;  /* 0x000000030b037223 */ /* 0x000fe20000000002 */
[----:B------:R-:W-:-:S11]  /*0290*/  FADD R0, R7, R0 ;  /* 0x0000000007007221 */ /* 0x000fd60000000000 */
[----:B------:R-:W-:Y:S05]  /*02a0*/  @P0 BRA `(.L_x_2) ;  /* 0xfffffffc00d00947 */ /* 0x000fea000383ffff */
[----:B0-----:R-:W-:-:S07]  /*02b0*/  MOV R9, UR6 ;  /* 0x0000000600097c02 */ /* 0x001fce0008000f00 */
.L_x_1:
[----:B01----:R-:W-:Y:S05]  /*02c0*/  BSYNC.RECONVERGENT B0 ;  /* 0x0000000000007941 */ /* 0x003fea0003800200 */
.L_x_0:
[----:B------:R-:W0:Y:S02]  /*02d0*/  LDC.64 R2, c[0x0][0x390] ;  /* 0x0000e400ff027b82 */ /* 0x000e240000000a00 */
[----:B0-----:R-:W-:-:S05]  /*02e0*/  IMAD.WIDE R2, R5, 0x4, R2 ;  /* 0x0000000405027825 */ /* 0x001fca00078e0202 */
[----:B------:R-:W-:Y:S01]  /*02f0*/  STG.E desc[UR4][R2.64], R9 ;  /* 0x0000000902007986 */ /* 0x000fe2000c101904 */
[----:B------:R-:W-:Y:S05]  /*0300*/  EXIT ;  /* 0x000000000000794d */ /* 0x000fea0003800000 */
.L_x_3:
[----:B------:R-:W-:-:S00]  /*0310*/  BRA `(.L_x_3) ;  /* 0xfffffffc00fc7947 */ /* 0x000fc0000383ffff */
[----:B------:R-:W-:-:S00]  /*0320*/  NOP ;  /* 0x0000000000007918 */ /* 0x000fc00000000000 */
        /* <DEDUP_REMOVED lines=13> */
.L_x_4:


//--------------------- .nv.shared.reserved.0     --------------------------
	.section	.nv.shared.reserved.0,"aw",@nobits
	.weak		__nv_reservedSMEM_offset_0_alias
	.size		__nv_reservedSMEM_offset_0_alias, 0, 64
	.other		__nv_reservedSMEM_offset_0_alias,@"STO_CUDA_RESERVED_SHARED STV_DEFAULT"
__nv_reservedSMEM_offset_0_alias:
	.zero		0
	.zero		64


//--------------------- .nv.constant0._Z12mandelKernelffffPiiii --------------------------
	.section	.nv.constant0._Z12mandelKernelffffPiiii,"a",@progbits
	.sectionflags	@""
	.align	4
.nv.constant0._Z12mandelKernelffffPiiii:
	.zero		932


//--------------------- SYMBOLS --------------------------

	.type		.nv.reservedSmem.offset0,@object
	.size		.nv.reservedSmem.offset0,0x4
